//
// Generated by NVIDIA NVVM Compiler
//
// Compiler Build ID: CL-36424714
// Cuda compilation tools, release 13.0, V13.0.88
// Based on NVVM 20.0.0
//

.version 9.0
.target sm_100
.address_size 64

	// .globl	_Z9initArrayPii

.visible .entry _Z9initArrayPii(
	.param .u64 .ptr .align 1 _Z9initArrayPii_param_0,
	.param .u32 _Z9initArrayPii_param_1
)
{
	.reg .pred 	%p<2>;
	.reg .b32 	%r<7>;
	.reg .b64 	%rd<5>;

	ld.param.u64 	%rd1, [_Z9initArrayPii_param_0];
	ld.param.u32 	%r2, [_Z9initArrayPii_param_1];
	mov.u32 	%r3, %ctaid.x;
	mov.u32 	%r4, %ntid.x;
	mov.u32 	%r5, %tid.x;
	mad.lo.s32 	%r1, %r3, %r4, %r5;
	setp.ge.s32 	%p1, %r1, %r2;
	@%p1 bra 	$L__BB0_2;
	cvta.to.global.u64 	%rd2, %rd1;
	mul.wide.s32 	%rd3, %r1, 4;
	add.s64 	%rd4, %rd2, %rd3;
	mov.b32 	%r6, 0;
	st.global.u32 	[%rd4], %r6;
$L__BB0_2:
	ret;

}
	// .globl	_Z5addIdPii
.visible .entry _Z5addIdPii(
	.param .u64 .ptr .align 1 _Z5addIdPii_param_0,
	.param .u32 _Z5addIdPii_param_1
)
{
	.reg .pred 	%p<2>;
	.reg .b32 	%r<8>;
	.reg .b64 	%rd<5>;

	ld.param.u64 	%rd1, [_Z5addIdPii_param_0];
	ld.param.u32 	%r2, [_Z5addIdPii_param_1];
	mov.u32 	%r3, %ctaid.x;
	mov.u32 	%r4, %ntid.x;
	mov.u32 	%r5, %tid.x;
	mad.lo.s32 	%r1, %r3, %r4, %r5;
	setp.ge.s32 	%p1, %r1, %r2;
	@%p1 bra 	$L__BB1_2;
	cvta.to.global.u64 	%rd2, %rd1;
	mul.wide.s32 	%rd3, %r1, 4;
	add.s64 	%rd4, %rd2, %rd3;
	ld.global.u32 	%r6, [%rd4];
	add.s32 	%r7, %r6, %r1;
	st.global.u32 	[%rd4], %r7;
$L__BB1_2:
	ret;

}


// ===== COMPILED SASS (sm_100) =====

	.target	sm_100

	.elftype	@"ET_EXEC"


//--------------------- .note.nv.tkinfo           --------------------------
	.section	.note.nv.tkinfo,"",@"SHT_NOTE"
	.sectionflags	@"SHF_NOTE_NV_TKINFO"
	.tkinfo
        /*0018*/ 	.word	0x00000002
        /*0030*/ 	.string	""
        /*0030*/ 	.string	"ptxas"
        /*0030*/ 	.string	"Cuda compilation tools, release 13.0, V13.0.88"
        /*0030*/ 	.string	"Build cuda_13.0.r13.0/compiler.36424714_0"
        /*0030*/ 	.string	"-arch sm_100 -m 64 "



//--------------------- .note.nv.cuinfo           --------------------------
	.section	.note.nv.cuinfo,"",@"SHT_NOTE"
	.sectionflags	@"SHF_NOTE_NV_CUINFO"
        /*0018*/ 	.short	0x0002
        /*001a*/ 	.short	0x0064
        /*001c*/ 	.short	0x0082
	.zero		2


//--------------------- .nv.info                  --------------------------
	.section	.nv.info,"",@"SHT_CUDA_INFO"
	.align	4


	//----- nvinfo : EIATTR_REGCOUNT
	.align		4
        /*0000*/ 	.byte	0x04, 0x2f
        /*0002*/ 	.short	(.L_1 - .L_0)
	.align		4
.L_0:
        /*0004*/ 	.word	index@(_Z9initArrayPii)
        /*0008*/ 	.word	0x00000008


	//----- nvinfo : EIATTR_FRAME_SIZE
	.align		4
.L_1:
        /*000c*/ 	.byte	0x04, 0x11
        /*000e*/ 	.short	(.L_3 - .L_2)
	.align		4
.L_2:
        /*0010*/ 	.word	index@(_Z9initArrayPii)
        /*0014*/ 	.word	0x00000000


	//----- nvinfo : EIATTR_REGCOUNT
	.align		4
.L_3:
        /*0018*/ 	.byte	0x04, 0x2f
        /*001a*/ 	.short	(.L_5 - .L_4)
	.align		4
.L_4:
        /*001c*/ 	.word	index@(_Z5addIdPii)
        /*0020*/ 	.word	0x00000008


	//----- nvinfo : EIATTR_FRAME_SIZE
	.align		4
.L_5:
        /*0024*/ 	.byte	0x04, 0x11
        /*0026*/ 	.short	(.L_7 - .L_6)
	.align		4
.L_6:
        /*0028*/ 	.word	index@(_Z5addIdPii)
        /*002c*/ 	.word	0x00000000


	//----- nvinfo : EIATTR_MIN_STACK_SIZE
	.align		4
.L_7:
        /*0030*/ 	.byte	0x04, 0x12
        /*0032*/ 	.short	(.L_9 - .L_8)
	.align		4
.L_8:
        /*0034*/ 	.word	index@(_Z5addIdPii)
        /*0038*/ 	.word	0x00000000


	//----- nvinfo : EIATTR_MIN_STACK_SIZE
	.align		4
.L_9:
        /*003c*/ 	.byte	0x04, 0x12
        /*003e*/ 	.short	(.L_11 - .L_10)
	.align		4
.L_10:
        /*0040*/ 	.word	index@(_Z9initArrayPii)
        /*0044*/ 	.word	0x00000000
.L_11:


//--------------------- .nv.compat                --------------------------
	.section	.nv.compat,"",@"SHT_CUDA_COMPAT_INFO"
	.align	4
        /*0000*/ 	.byte	0x02, 0x09, 0x00, 0x00, 0x02, 0x02, 0x01, 0x00, 0x02, 0x05, 0x05, 0x00, 0x03, 0x07, 0x01, 0x01
        /*0010*/ 	.byte	0x02, 0x03, 0x00, 0x00, 0x02, 0x06, 0x01, 0x00, 0x04, 0x0b, 0x08, 0x00, 0x09, 0x00, 0x00, 0x00
        /*0020*/ 	.byte	0x00, 0x00, 0x00, 0x00


//--------------------- .nv.info._Z5addIdPii      --------------------------
	.section	.nv.info._Z5addIdPii,"",@"SHT_CUDA_INFO"
	.sectionflags	@""
	.align	4


	//----- nvinfo : EIATTR_CUDA_API_VERSION
	.align		4
        /*0000*/ 	.byte	0x04, 0x37
        /*0002*/ 	.short	(.L_13 - .L_12)
.L_12:
        /*0004*/ 	.word	0x00000082


	//----- nvinfo : EIATTR_KPARAM_INFO
	.align		4
.L_13:
        /*0008*/ 	.byte	0x04, 0x17
        /*000a*/ 	.short	(.L_15 - .L_14)
.L_14:
        /*000c*/ 	.word	0x00000000
        /*0010*/ 	.short	0x0001
        /*0012*/ 	.short	0x0008
        /*0014*/ 	.byte	0x00, 0xf0, 0x11, 0x00


	//----- nvinfo : EIATTR_KPARAM_INFO
	.align		4
.L_15:
        /*0018*/ 	.byte	0x04, 0x17
        /*001a*/ 	.short	(.L_17 - .L_16)
.L_16:
        /*001c*/ 	.word	0x00000000
        /*0020*/ 	.short	0x0000
        /*0022*/ 	.short	0x0000
        /*0024*/ 	.byte	0x00, 0xf5, 0x21, 0x00


	//----- nvinfo : EIATTR_SPARSE_MMA_MASK
	.align		4
.L_17:
        /*0028*/ 	.byte	0x03, 0x50
        /*002a*/ 	.short	0x0000


	//----- nvinfo : EIATTR_MAXREG_COUNT
	.align		4
        /*002c*/ 	.byte	0x03, 0x1b
        /*002e*/ 	.short	0x00ff


	//----- nvinfo : EIATTR_MERCURY_ISA_VERSION
	.align		4
        /*0030*/ 	.byte	0x03, 0x5f
        /*0032*/ 	.short	0x0101


	//----- nvinfo : EIATTR_VRC_CTA_INIT_COUNT
	.align		4
        /*0034*/ 	.byte	0x02, 0x4a
	.zero		1
	.zero		1


	//----- nvinfo : EIATTR_EXIT_INSTR_OFFSETS
	.align		4
        /*0038*/ 	.byte	0x04, 0x1c
        /*003a*/ 	.short	(.L_19 - .L_18)


	//   ....[0]....
.L_18:
        /*003c*/ 	.word	0x00000070


	//   ....[1]....
        /*0040*/ 	.word	0x000000e0


	//----- nvinfo : EIATTR_CBANK_PARAM_SIZE
	.align		4
.L_19:
        /*0044*/ 	.byte	0x03, 0x19
        /*0046*/ 	.short	0x000c


	//----- nvinfo : EIATTR_PARAM_CBANK
	.align		4
        /*0048*/ 	.byte	0x04, 0x0a
        /*004a*/ 	.short	(.L_21 - .L_20)
	.align		4
.L_20:
        /*004c*/ 	.word	index@(.nv.constant0._Z5addIdPii)
        /*0050*/ 	.short	0x0380
        /*0052*/ 	.short	0x000c


	//----- nvinfo : EIATTR_SW_WAR
	.align		4
.L_21:
        /*0054*/ 	.byte	0x04, 0x36
        /*0056*/ 	.short	(.L_23 - .L_22)
.L_22:
        /*0058*/ 	.word	0x00000008
.L_23:


//--------------------- .nv.info._Z9initArrayPii  --------------------------
	.section	.nv.info._Z9initArrayPii,"",@"SHT_CUDA_INFO"
	.sectionflags	@""
	.align	4


	//----- nvinfo : EIATTR_CUDA_API_VERSION
	.align		4
        /*0000*/ 	.byte	0x04, 0x37
        /*0002*/ 	.short	(.L_25 - .L_24)
.L_24:
        /*0004*/ 	.word	0x00000082


	//----- nvinfo : EIATTR_KPARAM_INFO
	.align		4
.L_25:
        /*0008*/ 	.byte	0x04, 0x17
        /*000a*/ 	.short	(.L_27 - .L_26)
.L_26:
        /*000c*/ 	.word	0x00000000
        /*0010*/ 	.short	0x0001
        /*0012*/ 	.short	0x0008
        /*0014*/ 	.byte	0x00, 0xf0, 0x11, 0x00


	//----- nvinfo : EIATTR_KPARAM_INFO
	.align		4
.L_27:
        /*0018*/ 	.byte	0x04, 0x17
        /*001a*/ 	.short	(.L_29 - .L_28)
.L_28:
        /*001c*/ 	.word	0x00000000
        /*0020*/ 	.short	0x0000
        /*0022*/ 	.short	0x0000
        /*0024*/ 	.byte	0x00, 0xf5, 0x21, 0x00


	//----- nvinfo : EIATTR_SPARSE_MMA_MASK
	.align		4
.L_29:
        /*0028*/ 	.byte	0x03, 0x50
        /*002a*/ 	.short	0x0000


	//----- nvinfo : EIATTR_MAXREG_COUNT
	.align		4
        /*002c*/ 	.byte	0x03, 0x1b
        /*002e*/ 	.short	0x00ff


	//----- nvinfo : EIATTR_MERCURY_ISA_VERSION
	.align		4
        /*0030*/ 	.byte	0x03, 0x5f
        /*0032*/ 	.short	0x0101


	//----- nvinfo : EIATTR_VRC_CTA_INIT_COUNT
	.align		4
        /*0034*/ 	.byte	0x02, 0x4a
	.zero		1
	.zero		1


	//----- nvinfo : EIATTR_EXIT_INSTR_OFFSETS
	.align		4
        /*0038*/ 	.byte	0x04, 0x1c
        /*003a*/ 	.short	(.L_31 - .L_30)


	//   ....[0]....
.L_30:
        /*003c*/ 	.word	0x00000070


	//   ....[1]....
        /*0040*/ 	.word	0x000000c0


	//----- nvinfo : EIATTR_CBANK_PARAM_SIZE
	.align		4
.L_31:
        /*0044*/ 	.byte	0x03, 0x19
        /*0046*/ 	.short	0x000c


	//----- nvinfo : EIATTR_PARAM_CBANK
	.align		4
        /*0048*/ 	.byte	0x04, 0x0a
        /*004a*/ 	.short	(.L_33 - .L_32)
	.align		4
.L_32:
        /*004c*/ 	.word	index@(.nv.constant0._Z9initArrayPii)
        /*0050*/ 	.short	0x0380
        /*0052*/ 	.short	0x000c


	//----- nvinfo : EIATTR_SW_WAR
	.align		4
.L_33:
        /*0054*/ 	.byte	0x04, 0x36
        /*0056*/ 	.short	(.L_35 - .L_34)
.L_34:
        /*0058*/ 	.word	0x00000008
.L_35:


//--------------------- .nv.callgraph             --------------------------
	.section	.nv.callgraph,"",@"SHT_CUDA_CALLGRAPH"
	.align	4
	.sectionentsize	8
	.align		4
        /*0000*/ 	.word	0x00000000
	.align		4
        /*0004*/ 	.word	0xffffffff
	.align		4
        /*0008*/ 	.word	0x00000000
	.align		4
        /*000c*/ 	.word	0xfffffffe
	.align		4
        /*0010*/ 	.word	0x00000000
	.align		4
        /*0014*/ 	.word	0xfffffffd
	.align		4
        /*0018*/ 	.word	0x00000000
	.align		4
        /*001c*/ 	.word	0xfffffffc


//--------------------- .text._Z5addIdPii         --------------------------
	.section	.text._Z5addIdPii,"ax",@progbits
	.align	128
        .global         _Z5addIdPii
        .type           _Z5addIdPii,@function
        .size           _Z5addIdPii,(.L_x_2 - _Z5addIdPii)
        .other          _Z5addIdPii,@"STO_CUDA_ENTRY STV_DEFAULT"
_Z5addIdPii:
.text._Z5addIdPii:
[----:B------:R-:W-:Y:S01]  /*0000*/  LDC R1, c[0x0][0x37c] ;  /* 0x0000df00ff017b82 */ /* 0x000fe20000000800 */
[----:B------:R-:W0:Y:S07]  /*0010*/  S2R R0, SR_TID.X ;  /* 0x0000000000007919 */ /* 0x000e2e0000002100 */
[----:B------:R-:W0:Y:S01]  /*0020*/  S2UR UR4, SR_CTAID.X ;  /* 0x00000000000479c3 */ /* 0x000e220000002500 */
[----:B------:R-:W1:Y:S07]  /*0030*/  LDCU UR5, c[0x0][0x388] ;  /* 0x00007100ff0577ac */ /* 0x000e6e0008000800 */
[----:B------:R-:W0:Y:S02]  /*0040*/  LDC R5, c[0x0][0x360] ;  /* 0x0000d800ff057b82 */ /* 0x000e240000000800 */
[----:B0-----:R-:W-:-:S05]  /*0050*/  IMAD R5, R5, UR4, R0 ;  /* 0x0000000405057c24 */ /* 0x001fca000f8e0200 */
[----:B-1----:R-:W-:-:S13]  /*0060*/  ISETP.GE.AND P0, PT, R5, UR5, PT ;  /* 0x0000000505007c0c */ /* 0x002fda000bf06270 */
[----:B------:R-:W-:Y:S05]  /*0070*/  @P0 EXIT ;  /* 0x000000000000094d */ /* 0x000fea0003800000 */
[----:B------:R-:W0:Y:S01]  /*0080*/  LDC.64 R2, c[0x0][0x380] ;  /* 0x0000e000ff027b82 */ /* 0x000e220000000a00 */
[----:B------:R-:W1:Y:S01]  /*0090*/  LDCU.64 UR4, c[0x0][0x358] ;  /* 0x00006b00ff0477ac */ /* 0x000e620008000a00 */
[----:B0-----:R-:W-:-:S05]  /*00a0*/  IMAD.WIDE R2, R5, 0x4, R2 ;  /* 0x0000000405027825 */ /* 0x001fca00078e0202 */
[----:B-1----:R-:W2:Y:S02]  /*00b0*/  LDG.E R0, desc[UR4][R2.64] ;  /* 0x0000000402007981 */ /* 0x002ea4000c1e1900 */
[----:B--2---:R-:W-:-:S05]  /*00c0*/  IADD3 R5, PT, PT, R5, R0, RZ ;  /* 0x0000000005057210 */ /* 0x004fca0007ffe0ff */
[----:B------:R-:W-:Y:S01]  /*00d0*/  STG.E desc[UR4][R2.64], R5 ;  /* 0x0000000502007986 */ /* 0x000fe2000c101904 */
[----:B------:R-:W-:Y:S05]  /*00e0*/  EXIT ;  /* 0x000000000000794d */ /* 0x000fea0003800000 */
.L_x_0:
[----:B------:R-:W-:-:S00]  /*00f0*/  BRA `(.L_x_0) ;  /* 0xfffffffc00fc7947 */ /* 0x000fc0000383ffff */
[----:B------:R-:W-:-:S00]  /*0100*/  NOP ;  /* 0x0000000000007918 */ /* 0x000fc00000000000 */
[----:B------:R-:W-:-:S00]  /*0110*/  NOP ;  /* 0x0000000000007918 */ /* 0x000fc00000000000 */
[----:B------:R-:W-:-:S00]  /*0120*/  NOP ;  /* 0x0000000000007918 */ /* 0x000fc00000000000 */
[----:B------:R-:W-:-:S00]  /*0130*/  NOP ;  /* 0x0000000000007918 */ /* 0x000fc00000000000 */
[----:B------:R-:W-:-:S00]  /*0140*/  NOP ;  /* 0x0000000000007918 */ /* 0x000fc00000000000 */
[----:B------:R-:W-:-:S00]  /*0150*/  NOP ;  /* 0x0000000000007918 */ /* 0x000fc00000000000 */
[----:B------:R-:W-:-:S00]  /*0160*/  NOP ;  /* 0x0000000000007918 */ /* 0x000fc00000000000 */
[----:B------:R-:W-:-:S00]  /*0170*/  NOP ;  /* 0x0000000000007918 */ /* 0x000fc00000000000 */
.L_x_2:


//--------------------- .text._Z9initArrayPii     --------------------------
	.section	.text._Z9initArrayPii,"ax",@progbits
	.align	128
        .global         _Z9initArrayPii
        .type           _Z9initArrayPii,@function
        .size           _Z9initArrayPii,(.L_x_3 - _Z9initArrayPii)
        .other          _Z9initArrayPii,@"STO_CUDA_ENTRY STV_DEFAULT"
_Z9initArrayPii:
.text._Z9initArrayPii:
        /* <DEDUP_REMOVED lines=11> */
[----:B-1----:R-:W-:Y:S01]  /*00b0*/  STG.E desc[UR4][R2.64], RZ ;  /* 0x000000ff02007986 */ /* 0x002fe2000c101904 */
[----:B------:R-:W-:Y:S05]  /*00c0*/  EXIT ;  /* 0x000000000000794d */ /* 0x000fea0003800000 */
.L_x_1:
        /* <DEDUP_REMOVED lines=11> */
.L_x_3:


//--------------------- .nv.shared.reserved.0     --------------------------
	.section	.nv.shared.reserved.0,"aw",@nobits
	.weak		__nv_reservedSMEM_offset_0_alias
	.size		__nv_reservedSMEM_offset_0_alias, 0, 64
	.other		__nv_reservedSMEM_offset_0_alias,@"STO_CUDA_RESERVED_SHARED STV_DEFAULT"
__nv_reservedSMEM_offset_0_alias:
	.zero		0
	.zero		64


//--------------------- .nv.constant0._Z5addIdPii --------------------------
	.section	.nv.constant0._Z5addIdPii,"a",@progbits
	.sectionflags	@""
	.align	4
.nv.constant0._Z5addIdPii:
	.zero		908


//--------------------- .nv.constant0._Z9initArrayPii --------------------------
	.section	.nv.constant0._Z9initArrayPii,"a",@progbits
	.sectionflags	@""
	.align	4
.nv.constant0._Z9initArrayPii:
	.zero		908


//--------------------- SYMBOLS --------------------------

	.type		.nv.reservedSmem.offset0,@object
	.size		.nv.reservedSmem.offset0,0x4
